//
// Generated by NVIDIA NVVM Compiler
//
// Compiler Build ID: CL-36424714
// Cuda compilation tools, release 13.0, V13.0.88
// Based on NVVM 20.0.0
//

.version 9.0
.target sm_100
.address_size 64

	// .globl	_Z10vectorProdPKdS0_S0_S0_Pdi

.visible .entry _Z10vectorProdPKdS0_S0_S0_Pdi(
	.param .u64 .ptr .align 1 _Z10vectorProdPKdS0_S0_S0_Pdi_param_0,
	.param .u64 .ptr .align 1 _Z10vectorProdPKdS0_S0_S0_Pdi_param_1,
	.param .u64 .ptr .align 1 _Z10vectorProdPKdS0_S0_S0_Pdi_param_2,
	.param .u64 .ptr .align 1 _Z10vectorProdPKdS0_S0_S0_Pdi_param_3,
	.param .u64 .ptr .align 1 _Z10vectorProdPKdS0_S0_S0_Pdi_param_4,
	.param .u32 _Z10vectorProdPKdS0_S0_S0_Pdi_param_5
)
{
	.reg .pred 	%p<2>;
	.reg .b32 	%r<29>;
	.reg .b64 	%rd<32>;
	.reg .b64 	%fd<41>;

	ld.param.u32 	%r2, [_Z10vectorProdPKdS0_S0_S0_Pdi_param_5];
	mov.u32 	%r3, %ntid.x;
	mov.u32 	%r4, %ctaid.x;
	mov.u32 	%r5, %tid.x;
	mad.lo.s32 	%r6, %r3, %r4, %r5;
	mov.u32 	%r7, %ntid.y;
	mov.u32 	%r8, %ctaid.y;
	mov.u32 	%r9, %tid.y;
	mad.lo.s32 	%r10, %r7, %r8, %r9;
	max.s32 	%r12, %r6, %r10;
	setp.ge.s32 	%p1, %r12, %r2;
	@%p1 bra 	$L__BB0_2;
	ld.param.u64 	%rd31, [_Z10vectorProdPKdS0_S0_S0_Pdi_param_4];
	ld.param.u64 	%rd30, [_Z10vectorProdPKdS0_S0_S0_Pdi_param_3];
	ld.param.u64 	%rd29, [_Z10vectorProdPKdS0_S0_S0_Pdi_param_2];
	ld.param.u64 	%rd28, [_Z10vectorProdPKdS0_S0_S0_Pdi_param_1];
	ld.param.u64 	%rd27, [_Z10vectorProdPKdS0_S0_S0_Pdi_param_0];
	shl.b32 	%r13, %r2, 2;
	or.b32  	%r14, %r13, 2;
	cvta.to.global.u64 	%rd6, %rd27;
	cvta.to.global.u64 	%rd7, %rd28;
	cvta.to.global.u64 	%rd8, %rd29;
	cvta.to.global.u64 	%rd9, %rd30;
	cvta.to.global.u64 	%rd10, %rd31;
	mov.u32 	%r15, %ntid.x;
	mov.u32 	%r16, %ctaid.x;
	mov.u32 	%r17, %tid.x;
	mad.lo.s32 	%r18, %r15, %r16, %r17;
	mov.u32 	%r19, %ntid.y;
	mov.u32 	%r20, %ctaid.y;
	mov.u32 	%r21, %tid.y;
	mad.lo.s32 	%r22, %r19, %r20, %r21;
	shl.b32 	%r23, %r22, 2;
	mul.lo.s32 	%r24, %r18, %r14;
	shl.b32 	%r25, %r24, 2;
	add.s32 	%r26, %r25, %r14;
	add.s32 	%r27, %r23, %r26;
	or.b32  	%r28, %r27, 1;
	mul.wide.s32 	%rd11, %r28, 8;
	add.s64 	%rd12, %rd10, %rd11;
	ld.global.f64 	%fd1, [%rd12];
	ld.global.f64 	%fd2, [%rd12+8];
	ld.global.f64 	%fd3, [%rd12+16];
	ld.global.f64 	%fd4, [%rd12+24];
	mul.wide.s32 	%rd13, %r14, 8;
	add.s64 	%rd14, %rd12, %rd13;
	ld.global.f64 	%fd5, [%rd14];
	ld.global.f64 	%fd6, [%rd14+8];
	ld.global.f64 	%fd7, [%rd14+16];
	ld.global.f64 	%fd8, [%rd14+24];
	add.s64 	%rd15, %rd14, %rd13;
	ld.global.f64 	%fd9, [%rd15];
	ld.global.f64 	%fd10, [%rd15+8];
	ld.global.f64 	%fd11, [%rd15+16];
	ld.global.f64 	%fd12, [%rd15+24];
	add.s64 	%rd16, %rd15, %rd13;
	ld.global.f64 	%fd13, [%rd16];
	ld.global.f64 	%fd14, [%rd16+8];
	ld.global.f64 	%fd15, [%rd16+16];
	ld.global.f64 	%fd16, [%rd16+24];
	mul.wide.s32 	%rd17, %r18, 8;
	add.s64 	%rd18, %rd6, %rd17;
	ld.global.f64 	%fd17, [%rd18];
	mul.wide.u32 	%rd19, %r22, 8;
	add.s64 	%rd20, %rd6, %rd19;
	ld.global.f64 	%fd18, [%rd20];
	fma.rn.f64 	%fd19, %fd17, %fd18, %fd1;
	add.s64 	%rd21, %rd7, %rd17;
	ld.global.f64 	%fd20, [%rd21];
	fma.rn.f64 	%fd21, %fd20, %fd18, %fd5;
	add.s64 	%rd22, %rd8, %rd17;
	ld.global.f64 	%fd22, [%rd22];
	fma.rn.f64 	%fd23, %fd22, %fd18, %fd9;
	add.s64 	%rd23, %rd9, %rd17;
	ld.global.f64 	%fd24, [%rd23];
	fma.rn.f64 	%fd25, %fd24, %fd18, %fd13;
	add.s64 	%rd24, %rd7, %rd19;
	ld.global.f64 	%fd26, [%rd24];
	fma.rn.f64 	%fd27, %fd17, %fd26, %fd2;
	fma.rn.f64 	%fd28, %fd20, %fd26, %fd6;
	fma.rn.f64 	%fd29, %fd22, %fd26, %fd10;
	fma.rn.f64 	%fd30, %fd24, %fd26, %fd14;
	add.s64 	%rd25, %rd8, %rd19;
	ld.global.f64 	%fd31, [%rd25];
	fma.rn.f64 	%fd32, %fd17, %fd31, %fd3;
	fma.rn.f64 	%fd33, %fd20, %fd31, %fd7;
	fma.rn.f64 	%fd34, %fd22, %fd31, %fd11;
	fma.rn.f64 	%fd35, %fd24, %fd31, %fd15;
	add.s64 	%rd26, %rd9, %rd19;
	ld.global.f64 	%fd36, [%rd26];
	fma.rn.f64 	%fd37, %fd17, %fd36, %fd4;
	fma.rn.f64 	%fd38, %fd20, %fd36, %fd8;
	fma.rn.f64 	%fd39, %fd22, %fd36, %fd12;
	fma.rn.f64 	%fd40, %fd24, %fd36, %fd16;
	st.global.f64 	[%rd12], %fd19;
	st.global.f64 	[%rd12+8], %fd27;
	st.global.f64 	[%rd12+16], %fd32;
	st.global.f64 	[%rd12+24], %fd37;
	st.global.f64 	[%rd14], %fd21;
	st.global.f64 	[%rd14+8], %fd28;
	st.global.f64 	[%rd14+16], %fd33;
	st.global.f64 	[%rd14+24], %fd38;
	st.global.f64 	[%rd15], %fd23;
	st.global.f64 	[%rd15+8], %fd29;
	st.global.f64 	[%rd15+16], %fd34;
	st.global.f64 	[%rd15+24], %fd39;
	st.global.f64 	[%rd16], %fd25;
	st.global.f64 	[%rd16+8], %fd30;
	st.global.f64 	[%rd16+16], %fd35;
	st.global.f64 	[%rd16+24], %fd40;
$L__BB0_2:
	ret;

}


// ===== COMPILED SASS (sm_100) =====

	.target	sm_100

	.elftype	@"ET_EXEC"


//--------------------- .note.nv.tkinfo           --------------------------
	.section	.note.nv.tkinfo,"",@"SHT_NOTE"
	.sectionflags	@"SHF_NOTE_NV_TKINFO"
	.tkinfo
        /*0018*/ 	.word	0x00000002
        /*0030*/ 	.string	""
        /*0030*/ 	.string	"ptxas"
        /*0030*/ 	.string	"Cuda compilation tools, release 13.0, V13.0.88"
        /*0030*/ 	.string	"Build cuda_13.0.r13.0/compiler.36424714_0"
        /*0030*/ 	.string	"-arch sm_100 -m 64 "



//--------------------- .note.nv.cuinfo           --------------------------
	.section	.note.nv.cuinfo,"",@"SHT_NOTE"
	.sectionflags	@"SHF_NOTE_NV_CUINFO"
        /*0018*/ 	.short	0x0002
        /*001a*/ 	.short	0x0064
        /*001c*/ 	.short	0x0082
	.zero		2


//--------------------- .nv.info                  --------------------------
	.section	.nv.info,"",@"SHT_CUDA_INFO"
	.align	4


	//----- nvinfo : EIATTR_REGCOUNT
	.align		4
        /*0000*/ 	.byte	0x04, 0x2f
        /*0002*/ 	.short	(.L_1 - .L_0)
	.align		4
.L_0:
        /*0004*/ 	.word	index@(_Z10vectorProdPKdS0_S0_S0_Pdi)
        /*0008*/ 	.word	0x00000036


	//----- nvinfo : EIATTR_FRAME_SIZE
	.align		4
.L_1:
        /*000c*/ 	.byte	0x04, 0x11
        /*000e*/ 	.short	(.L_3 - .L_2)
	.align		4
.L_2:
        /*0010*/ 	.word	index@(_Z10vectorProdPKdS0_S0_S0_Pdi)
        /*0014*/ 	.word	0x00000000


	//----- nvinfo : EIATTR_MIN_STACK_SIZE
	.align		4
.L_3:
        /*0018*/ 	.byte	0x04, 0x12
        /*001a*/ 	.short	(.L_5 - .L_4)
	.align		4
.L_4:
        /*001c*/ 	.word	index@(_Z10vectorProdPKdS0_S0_S0_Pdi)
        /*0020*/ 	.word	0x00000000
.L_5:


//--------------------- .nv.compat                --------------------------
	.section	.nv.compat,"",@"SHT_CUDA_COMPAT_INFO"
	.align	4
        /*0000*/ 	.byte	0x02, 0x09, 0x00, 0x00, 0x02, 0x02, 0x01, 0x00, 0x02, 0x05, 0x05, 0x00, 0x03, 0x07, 0x01, 0x01
        /*0010*/ 	.byte	0x02, 0x03, 0x00, 0x00, 0x02, 0x06, 0x01, 0x00, 0x04, 0x0b, 0x08, 0x00, 0x01, 0x00, 0x00, 0x00
        /*0020*/ 	.byte	0x00, 0x00, 0x00, 0x00


//--------------------- .nv.info._Z10vectorProdPKdS0_S0_S0_Pdi --------------------------
	.section	.nv.info._Z10vectorProdPKdS0_S0_S0_Pdi,"",@"SHT_CUDA_INFO"
	.sectionflags	@""
	.align	4


	//----- nvinfo : EIATTR_CUDA_API_VERSION
	.align		4
        /*0000*/ 	.byte	0x04, 0x37
        /*0002*/ 	.short	(.L_7 - .L_6)
.L_6:
        /*0004*/ 	.word	0x00000082


	//----- nvinfo : EIATTR_KPARAM_INFO
	.align		4
.L_7:
        /*0008*/ 	.byte	0x04, 0x17
        /*000a*/ 	.short	(.L_9 - .L_8)
.L_8:
        /*000c*/ 	.word	0x00000000
        /*0010*/ 	.short	0x0005
        /*0012*/ 	.short	0x0028
        /*0014*/ 	.byte	0x00, 0xf0, 0x11, 0x00


	//----- nvinfo : EIATTR_KPARAM_INFO
	.align		4
.L_9:
        /*0018*/ 	.byte	0x04, 0x17
        /*001a*/ 	.short	(.L_11 - .L_10)
.L_10:
        /*001c*/ 	.word	0x00000000
        /*0020*/ 	.short	0x0004
        /*0022*/ 	.short	0x0020
        /*0024*/ 	.byte	0x00, 0xf5, 0x21, 0x00


	//----- nvinfo : EIATTR_KPARAM_INFO
	.align		4
.L_11:
        /*0028*/ 	.byte	0x04, 0x17
        /*002a*/ 	.short	(.L_13 - .L_12)
.L_12:
        /*002c*/ 	.word	0x00000000
        /*0030*/ 	.short	0x0003
        /*0032*/ 	.short	0x0018
        /*0034*/ 	.byte	0x00, 0xf5, 0x21, 0x00


	//----- nvinfo : EIATTR_KPARAM_INFO
	.align		4
.L_13:
        /*0038*/ 	.byte	0x04, 0x17
        /*003a*/ 	.short	(.L_15 - .L_14)
.L_14:
        /*003c*/ 	.word	0x00000000
        /*0040*/ 	.short	0x0002
        /*0042*/ 	.short	0x0010
        /*0044*/ 	.byte	0x00, 0xf5, 0x21, 0x00


	//----- nvinfo : EIATTR_KPARAM_INFO
	.align		4
.L_15:
        /*0048*/ 	.byte	0x04, 0x17
        /*004a*/ 	.short	(.L_17 - .L_16)
.L_16:
        /*004c*/ 	.word	0x00000000
        /*0050*/ 	.short	0x0001
        /*0052*/ 	.short	0x0008
        /*0054*/ 	.byte	0x00, 0xf5, 0x21, 0x00


	//----- nvinfo : EIATTR_KPARAM_INFO
	.align		4
.L_17:
        /*0058*/ 	.byte	0x04, 0x17
        /*005a*/ 	.short	(.L_19 - .L_18)
.L_18:
        /*005c*/ 	.word	0x00000000
        /*0060*/ 	.short	0x0000
        /*0062*/ 	.short	0x0000
        /*0064*/ 	.byte	0x00, 0xf5, 0x21, 0x00


	//----- nvinfo : EIATTR_SPARSE_MMA_MASK
	.align		4
.L_19:
        /*0068*/ 	.byte	0x03, 0x50
        /*006a*/ 	.short	0x0000


	//----- nvinfo : EIATTR_MAXREG_COUNT
	.align		4
        /*006c*/ 	.byte	0x03, 0x1b
        /*006e*/ 	.short	0x00ff


	//----- nvinfo : EIATTR_MERCURY_ISA_VERSION
	.align		4
        /*0070*/ 	.byte	0x03, 0x5f
        /*0072*/ 	.short	0x0101


	//----- nvinfo : EIATTR_VRC_CTA_INIT_COUNT
	.align		4
        /*0074*/ 	.byte	0x02, 0x4a
	.zero		1
	.zero		1


	//----- nvinfo : EIATTR_EXIT_INSTR_OFFSETS
	.align		4
        /*0078*/ 	.byte	0x04, 0x1c
        /*007a*/ 	.short	(.L_21 - .L_20)


	//   ....[0]....
.L_20:
        /*007c*/ 	.word	0x000000c0


	//   ....[1]....
        /*0080*/ 	.word	0x00000600


	//----- nvinfo : EIATTR_CBANK_PARAM_SIZE
	.align		4
.L_21:
        /*0084*/ 	.byte	0x03, 0x19
        /*0086*/ 	.short	0x002c


	//----- nvinfo : EIATTR_PARAM_CBANK
	.align		4
        /*0088*/ 	.byte	0x04, 0x0a
        /*008a*/ 	.short	(.L_23 - .L_22)
	.align		4
.L_22:
        /*008c*/ 	.word	index@(.nv.constant0._Z10vectorProdPKdS0_S0_S0_Pdi)
        /*0090*/ 	.short	0x0380
        /*0092*/ 	.short	0x002c


	//----- nvinfo : EIATTR_SW_WAR
	.align		4
.L_23:
        /*0094*/ 	.byte	0x04, 0x36
        /*0096*/ 	.short	(.L_25 - .L_24)
.L_24:
        /*0098*/ 	.word	0x00000008
.L_25:


//--------------------- .nv.callgraph             --------------------------
	.section	.nv.callgraph,"",@"SHT_CUDA_CALLGRAPH"
	.align	4
	.sectionentsize	8
	.align		4
        /*0000*/ 	.word	0x00000000
	.align		4
        /*0004*/ 	.word	0xffffffff
	.align		4
        /*0008*/ 	.word	0x00000000
	.align		4
        /*000c*/ 	.word	0xfffffffe
	.align		4
        /*0010*/ 	.word	0x00000000
	.align		4
        /*0014*/ 	.word	0xfffffffd
	.align		4
        /*0018*/ 	.word	0x00000000
	.align		4
        /*001c*/ 	.word	0xfffffffc


//--------------------- .text._Z10vectorProdPKdS0_S0_S0_Pdi --------------------------
	.section	.text._Z10vectorProdPKdS0_S0_S0_Pdi,"ax",@progbits
	.align	128
        .global         _Z10vectorProdPKdS0_S0_S0_Pdi
        .type           _Z10vectorProdPKdS0_S0_S0_Pdi,@function
        .size           _Z10vectorProdPKdS0_S0_S0_Pdi,(.L_x_1 - _Z10vectorProdPKdS0_S0_S0_Pdi)
        .other          _Z10vectorProdPKdS0_S0_S0_Pdi,@"STO_CUDA_ENTRY STV_DEFAULT"
_Z10vectorProdPKdS0_S0_S0_Pdi:
.text._Z10vectorProdPKdS0_S0_S0_Pdi:
[----:B------:R-:W-:Y:S01]  /*0000*/  LDC R1, c[0x0][0x37c] ;  /* 0x0000df00ff017b82 */ /* 0x000fe20000000800 */
[----:B------:R-:W0:Y:S01]  /*0010*/  S2R R41, SR_CTAID.X ;  /* 0x0000000000297919 */ /* 0x000e220000002500 */
[----:B------:R-:W0:Y:S06]  /*0020*/  LDCU UR4, c[0x0][0x360] ;  /* 0x00006c00ff0477ac */ /* 0x000e2c0008000800 */
[----:B------:R-:W1:Y:S01]  /*0030*/  LDC R43, c[0x0][0x3a8] ;  /* 0x0000ea00ff2b7b82 */ /* 0x000e620000000800 */
[----:B------:R-:W0:Y:S01]  /*0040*/  S2R R2, SR_TID.X ;  /* 0x0000000000027919 */ /* 0x000e220000002100 */
[----:B------:R-:W2:Y:S01]  /*0050*/  LDCU UR5, c[0x0][0x364] ;  /* 0x00006c80ff0577ac */ /* 0x000ea20008000800 */
[----:B------:R-:W2:Y:S01]  /*0060*/  S2R R33, SR_CTAID.Y ;  /* 0x0000000000217919 */ /* 0x000ea20000002600 */
[----:B------:R-:W2:Y:S01]  /*0070*/  S2R R4, SR_TID.Y ;  /* 0x0000000000047919 */ /* 0x000ea20000002200 */
[----:B0-----:R-:W-:-:S02]  /*0080*/  IMAD R0, R41, UR4, R2 ;  /* 0x0000000429007c24 */ /* 0x001fc4000f8e0202 */
[----:B--2---:R-:W-:-:S05]  /*0090*/  IMAD R3, R33, UR5, R4 ;  /* 0x0000000521037c24 */ /* 0x004fca000f8e0204 */
[----:B------:R-:W-:-:S04]  /*00a0*/  VIMNMX R0, PT, PT, R0, R3, !PT ;  /* 0x0000000300007248 */ /* 0x000fc80007fe0100 */
[----:B-1----:R-:W-:-:S13]  /*00b0*/  ISETP.GE.AND P0, PT, R0, R43, PT ;  /* 0x0000002b0000720c */ /* 0x002fda0003f06270 */
[----:B------:R-:W-:Y:S05]  /*00c0*/  @P0 EXIT ;  /* 0x000000000000094d */ /* 0x000fea0003800000 */
[----:B------:R-:W0:Y:S01]  /*00d0*/  LDCU UR4, c[0x0][0x360] ;  /* 0x00006c00ff0477ac */ /* 0x000e220008000800 */
[----:B------:R-:W1:Y:S01]  /*00e0*/  LDC.64 R26, c[0x0][0x3a0] ;  /* 0x0000e800ff1a7b82 */ /* 0x000e620000000a00 */
[----:B------:R-:W-:Y:S01]  /*00f0*/  LEA R43, R43, 0x2, 0x2 ;  /* 0x000000022b2b7811 */ /* 0x000fe200078e10ff */
[----:B------:R-:W2:Y:S06]  /*0100*/  LDCU UR6, c[0x0][0x364] ;  /* 0x00006c80ff0677ac */ /* 0x000eac0008000800 */
[----:B------:R-:W3:Y:S08]  /*0110*/  LDC.64 R8, c[0x0][0x380] ;  /* 0x0000e000ff087b82 */ /* 0x000ef00000000a00 */
[----:B------:R-:W4:Y:S01]  /*0120*/  LDC.64 R10, c[0x0][0x388] ;  /* 0x0000e200ff0a7b82 */ /* 0x000f220000000a00 */
[----:B0-----:R-:W-:Y:S01]  /*0130*/  IMAD R41, R41, UR4, R2 ;  /* 0x0000000429297c24 */ /* 0x001fe2000f8e0202 */
[----:B------:R-:W0:Y:S03]  /*0140*/  LDCU.64 UR4, c[0x0][0x358] ;  /* 0x00006b00ff0477ac */ /* 0x000e260008000a00 */
[----:B------:R-:W-:-:S02]  /*0150*/  IMAD R0, R43, R41, RZ ;  /* 0x000000292b007224 */ /* 0x000fc400078e02ff */
[----:B--2---:R-:W-:Y:S01]  /*0160*/  IMAD R33, R33, UR6, R4 ;  /* 0x0000000621217c24 */ /* 0x004fe2000f8e0204 */
[----:B------:R-:W2:Y:S02]  /*0170*/  LDC.64 R6, c[0x0][0x390] ;  /* 0x0000e400ff067b82 */ /* 0x000ea40000000a00 */
[----:B------:R-:W-:-:S04]  /*0180*/  LEA R0, R0, R43, 0x2 ;  /* 0x0000002b00007211 */ /* 0x000fc800078e10ff */
[----:B------:R-:W-:Y:S02]  /*0190*/  LEA R0, R33, R0, 0x2 ;  /* 0x0000000021007211 */ /* 0x000fe400078e10ff */
[----:B------:R-:W5:Y:S01]  /*01a0*/  LDC.64 R36, c[0x0][0x398] ;  /* 0x0000e600ff247b82 */ /* 0x000f620000000a00 */
[----:B---3--:R-:W-:Y:S01]  /*01b0*/  IMAD.WIDE R24, R41, 0x8, R8 ;  /* 0x0000000829187825 */ /* 0x008fe200078e0208 */
[----:B------:R-:W-:-:S05]  /*01c0*/  IADD3 R3, PT, PT, R0, 0x1, RZ ;  /* 0x0000000100037810 */ /* 0x000fca0007ffe0ff */
[----:B-1----:R-:W-:Y:S01]  /*01d0*/  IMAD.WIDE R26, R3, 0x8, R26 ;  /* 0x00000008031a7825 */ /* 0x002fe200078e021a */
[----:B0-----:R-:W3:Y:S03]  /*01e0*/  LDG.E.64 R24, desc[UR4][R24.64] ;  /* 0x0000000418187981 */ /* 0x001ee6000c1e1b00 */
[----:B----4-:R-:W-:Y:S01]  /*01f0*/  IMAD.WIDE R38, R41, 0x8, R10 ;  /* 0x0000000829267825 */ /* 0x010fe200078e020a */
[----:B------:R-:W3:Y:S03]  /*0200*/  LDG.E.64 R2, desc[UR4][R26.64] ;  /* 0x000000041a027981 */ /* 0x000ee6000c1e1b00 */
[----:B------:R-:W-:Y:S01]  /*0210*/  IMAD.WIDE.U32 R8, R33, 0x8, R8 ;  /* 0x0000000821087825 */ /* 0x000fe200078e0008 */
[----:B------:R-:W4:Y:S03]  /*0220*/  LDG.E.64 R30, desc[UR4][R26.64+0x8] ;  /* 0x000008041a1e7981 */ /* 0x000f26000c1e1b00 */
[----:B--2---:R-:W-:Y:S01]  /*0230*/  IMAD.WIDE R34, R41, 0x8, R6 ;  /* 0x0000000829227825 */ /* 0x004fe200078e0206 */
[----:B------:R-:W2:Y:S03]  /*0240*/  LDG.E.64 R38, desc[UR4][R38.64] ;  /* 0x0000000426267981 */ /* 0x000ea6000c1e1b00 */
[C---:B------:R-:W-:Y:S01]  /*0250*/  IMAD.WIDE.U32 R10, R33.reuse, 0x8, R10 ;  /* 0x00000008210a7825 */ /* 0x040fe200078e000a */
[----:B------:R-:W3:Y:S03]  /*0260*/  LDG.E.64 R8, desc[UR4][R8.64] ;  /* 0x0000000408087981 */ /* 0x000ee6000c1e1b00 */
[C---:B------:R-:W-:Y:S01]  /*0270*/  IMAD.WIDE.U32 R6, R33.reuse, 0x8, R6 ;  /* 0x0000000821067825 */ /* 0x040fe200078e0006 */
[----:B------:R-:W2:Y:S03]  /*0280*/  LDG.E.64 R28, desc[UR4][R26.64+0x10] ;  /* 0x000010041a1c7981 */ /* 0x000ea6000c1e1b00 */
[----:B-----5:R-:W-:Y:S01]  /*0290*/  IMAD.WIDE.U32 R32, R33, 0x8, R36 ;  /* 0x0000000821207825 */ /* 0x020fe200078e0024 */
[----:B------:R-:W4:Y:S03]  /*02a0*/  LDG.E.64 R10, desc[UR4][R10.64] ;  /* 0x000000040a0a7981 */ /* 0x000f26000c1e1b00 */
[C---:B------:R-:W-:Y:S01]  /*02b0*/  IMAD.WIDE R20, R43.reuse, 0x8, R26 ;  /* 0x000000082b147825 */ /* 0x040fe200078e021a */
[----:B------:R-:W2:Y:S04]  /*02c0*/  LDG.E.64 R6, desc[UR4][R6.64] ;  /* 0x0000000406067981 */ /* 0x000ea8000c1e1b00 */
[----:B------:R-:W5:Y:S01]  /*02d0*/  LDG.E.64 R32, desc[UR4][R32.64] ;  /* 0x0000000420207981 */ /* 0x000f62000c1e1b00 */
[----:B------:R-:W-:-:S03]  /*02e0*/  IMAD.WIDE R14, R43, 0x8, R20 ;  /* 0x000000082b0e7825 */ /* 0x000fc600078e0214 */
[----:B------:R-:W5:Y:S04]  /*02f0*/  LDG.E.64 R22, desc[UR4][R20.64] ;  /* 0x0000000414167981 */ /* 0x000f68000c1e1b00 */
        /* <DEDUP_REMOVED lines=8> */
[----:B------:R-:W5:Y:S01]  /*0380*/  LDG.E.64 R16, desc[UR4][R14.64+0x18] ;  /* 0x000018040e107981 */ /* 0x000f62000c1e1b00 */
[----:B------:R-:W-:-:S06]  /*0390*/  IMAD.WIDE R36, R41, 0x8, R36 ;  /* 0x0000000829247825 */ /* 0x000fcc00078e0224 */
[----:B------:R-:W5:Y:S01]  /*03a0*/  LDG.E.64 R36, desc[UR4][R36.64] ;  /* 0x0000000424247981 */ /* 0x000f62000c1e1b00 */
[C---:B---3--:R-:W-:Y:S02]  /*03b0*/  DFMA R2, R24.reuse, R8, R2 ;  /* 0x000000081802722b */ /* 0x048fe40000000002 */
[C---:B----4-:R-:W-:Y:S02]  /*03c0*/  DFMA R30, R24.reuse, R10, R30 ;  /* 0x0000000a181e722b */ /* 0x050fe4000000001e */
[----:B--2---:R-:W-:Y:S02]  /*03d0*/  DFMA R28, R24, R6, R28 ;  /* 0x00000006181c722b */ /* 0x004fe4000000001c */
[----:B-----5:R-:W-:Y:S02]  /*03e0*/  DFMA R22, R8, R38, R22 ;  /* 0x000000260816722b */ /* 0x020fe40000000016 */
[C---:B------:R-:W-:Y:S02]  /*03f0*/  DFMA R48, R38.reuse, R10, R48 ;  /* 0x0000000a2630722b */ /* 0x040fe40000000030 */
[----:B------:R-:W-:-:S02]  /*0400*/  DFMA R46, R38, R6, R46 ;  /* 0x00000006262e722b */ /* 0x000fc4000000002e */
[-C--:B------:R-:W-:Y:S01]  /*0410*/  DFMA R44, R38, R32.reuse, R44 ;  /* 0x00000020262c722b */ /* 0x080fe2000000002c */
[----:B------:R-:W-:Y:S01]  /*0420*/  IMAD.WIDE R38, R43, 0x8, R14 ;  /* 0x000000082b267825 */ /* 0x000fe200078e020e */
[----:B------:R-:W-:-:S04]  /*0430*/  DFMA R24, R24, R32, R50 ;  /* 0x000000201818722b */ /* 0x000fc80000000032 */
[----:B------:R-:W2:Y:S04]  /*0440*/  LDG.E.64 R42, desc[UR4][R38.64] ;  /* 0x00000004262a7981 */ /* 0x000ea8000c1e1b00 */
[----:B------:R-:W3:Y:S01]  /*0450*/  LDG.E.64 R50, desc[UR4][R38.64+0x8] ;  /* 0x0000080426327981 */ /* 0x000ee2000c1e1b00 */
[----:B------:R-:W-:-:S03]  /*0460*/  DFMA R12, R8, R34, R12 ;  /* 0x00000022080c722b */ /* 0x000fc6000000000c */
[----:B------:R-:W4:Y:S01]  /*0470*/  LDG.E.64 R40, desc[UR4][R38.64+0x10] ;  /* 0x0000100426287981 */ /* 0x000f22000c1e1b00 */
[C---:B------:R-:W-:Y:S02]  /*0480*/  DFMA R4, R34.reuse, R10, R4 ;  /* 0x0000000a2204722b */ /* 0x040fe40000000004 */
[C---:B------:R-:W-:Y:S02]  /*0490*/  DFMA R18, R34.reuse, R6, R18 ;  /* 0x000000062212722b */ /* 0x040fe40000000012 */
[----:B------:R-:W-:Y:S01]  /*04a0*/  DFMA R16, R34, R32, R16 ;  /* 0x000000202210722b */ /* 0x000fe20000000010 */
[----:B------:R-:W5:Y:S04]  /*04b0*/  LDG.E.64 R34, desc[UR4][R38.64+0x18] ;  /* 0x0000180426227981 */ /* 0x000f68000c1e1b00 */
[----:B------:R-:W-:Y:S04]  /*04c0*/  STG.E.64 desc[UR4][R26.64], R2 ;  /* 0x000000021a007986 */ /* 0x000fe8000c101b04 */
        /* <DEDUP_REMOVED lines=10> */
[----:B------:R-:W-:Y:S01]  /*0570*/  STG.E.64 desc[UR4][R14.64+0x18], R16 ;  /* 0x000018100e007986 */ /* 0x000fe2000c101b04 */
[----:B--2---:R-:W-:-:S02]  /*0580*/  DFMA R8, R8, R36, R42 ;  /* 0x000000240808722b */ /* 0x004fc4000000002a */
[C---:B---3--:R-:W-:Y:S02]  /*0590*/  DFMA R50, R36.reuse, R10, R50 ;  /* 0x0000000a2432722b */ /* 0x048fe40000000032 */
[----:B----4-:R-:W-:-:S03]  /*05a0*/  DFMA R40, R36, R6, R40 ;  /* 0x000000062428722b */ /* 0x010fc60000000028 */
[----:B------:R-:W-:Y:S01]  /*05b0*/  STG.E.64 desc[UR4][R38.64], R8 ;  /* 0x0000000826007986 */ /* 0x000fe2000c101b04 */
[----:B-----5:R-:W-:-:S03]  /*05c0*/  DFMA R34, R36, R32, R34 ;  /* 0x000000202422722b */ /* 0x020fc60000000022 */
[----:B------:R-:W-:Y:S04]  /*05d0*/  STG.E.64 desc[UR4][R38.64+0x8], R50 ;  /* 0x0000083226007986 */ /* 0x000fe8000c101b04 */
[----:B------:R-:W-:Y:S04]  /*05e0*/  STG.E.64 desc[UR4][R38.64+0x10], R40 ;  /* 0x0000102826007986 */ /* 0x000fe8000c101b04 */
[----:B------:R-:W-:Y:S01]  /*05f0*/  STG.E.64 desc[UR4][R38.64+0x18], R34 ;  /* 0x0000182226007986 */ /* 0x000fe2000c101b04 */
[----:B------:R-:W-:Y:S05]  /*0600*/  EXIT ;  /* 0x000000000000794d */ /* 0x000fea0003800000 */
.L_x_0:
[----:B------:R-:W-:-:S00]  /*0610*/  BRA `(.L_x_0) ;  /* 0xfffffffc00fc7947 */ /* 0x000fc0000383ffff */
[----:B------:R-:W-:-:S00]  /*0620*/  NOP ;  /* 0x0000000000007918 */ /* 0x000fc00000000000 */
        /* <DEDUP_REMOVED lines=13> */
.L_x_1:


//--------------------- .nv.shared.reserved.0     --------------------------
	.section	.nv.shared.reserved.0,"aw",@nobits
	.weak		__nv_reservedSMEM_offset_0_alias
	.size		__nv_reservedSMEM_offset_0_alias, 0, 64
	.other		__nv_reservedSMEM_offset_0_alias,@"STO_CUDA_RESERVED_SHARED STV_DEFAULT"
__nv_reservedSMEM_offset_0_alias:
	.zero		0
	.zero		64


//--------------------- .nv.constant0._Z10vectorProdPKdS0_S0_S0_Pdi --------------------------
	.section	.nv.constant0._Z10vectorProdPKdS0_S0_S0_Pdi,"a",@progbits
	.sectionflags	@""
	.align	4
.nv.constant0._Z10vectorProdPKdS0_S0_S0_Pdi:
	.zero		940


//--------------------- SYMBOLS --------------------------

	.type		.nv.reservedSmem.offset0,@object
	.size		.nv.reservedSmem.offset0,0x4
